	.headerflags	@"EF_CUDA_TEXMODE_UNIFIED EF_CUDA_64BIT_ADDRESS EF_CUDA_ACCELERATORS EF_CUDA_SM90 EF_CUDA_VIRTUAL_SM(EF_CUDA_SM90)"
	.elftype	@"ET_EXEC"


//--------------------- .nv.info                  --------------------------
	.section	.nv.info,"",@"SHT_CUDA_INFO"
	.align	4


	//----- nvinfo : EIATTR_REGCOUNT
	.align		4
        /*0000*/ 	.byte	0x04, 0x2f
        /*0002*/ 	.short	(.L_3 - .L_2)
	.align		4
.L_2:
        /*0004*/ 	.word	index@(triton_poi_fused__native_batch_norm_legit_no_training_relu_7)
        /*0008*/ 	.word	0x00000016


	//----- nvinfo : EIATTR_MIN_STACK_SIZE
	.align		4
.L_3:
        /*000c*/ 	.byte	0x04, 0x12
        /*000e*/ 	.short	(.L_5 - .L_4)
	.align		4
.L_4:
        /*0010*/ 	.word	index@(triton_poi_fused__native_batch_norm_legit_no_training_relu_7)
        /*0014*/ 	.word	0x00000000


	//----- nvinfo : EIATTR_FRAME_SIZE
	.align		4
.L_5:
        /*0018*/ 	.byte	0x04, 0x11
        /*001a*/ 	.short	(.L_7 - .L_6)
	.align		4
.L_6:
        /*001c*/ 	.word	index@(triton_poi_fused__native_batch_norm_legit_no_training_relu_7)
        /*0020*/ 	.word	0x00000000


	//----- nvinfo : EIATTR_MIN_STACK_SIZE
	.align		4
.L_7:
        /*0024*/ 	.byte	0x04, 0x12
        /*0026*/ 	.short	(.L_9 - .L_8)
	.align		4
.L_8:
        /*0028*/ 	.word	index@(triton_poi_fused__native_batch_norm_legit_no_training_relu_7)
        /*002c*/ 	.word	0x00000000
.L_9:


//--------------------- .nv.info.triton_poi_fused__native_batch_norm_legit_no_training_relu_7 --------------------------
	.section	.nv.info.triton_poi_fused__native_batch_norm_legit_no_training_relu_7,"",@"SHT_CUDA_INFO"
	.sectionflags	@""
	.align	4


	//----- nvinfo : EIATTR_CUDA_API_VERSION
	.align		4
        /*0000*/ 	.byte	0x04, 0x37
        /*0002*/ 	.short	(.L_11 - .L_10)
.L_10:
        /*0004*/ 	.word	0x0000007c


	//----- nvinfo : EIATTR_KPARAM_INFO
	.align		4
.L_11:
        /*0008*/ 	.byte	0x04, 0x17
        /*000a*/ 	.short	(.L_13 - .L_12)
.L_12:
        /*000c*/ 	.word	0x00000000
        /*0010*/ 	.short	0x0006
        /*0012*/ 	.short	0x0030
        /*0014*/ 	.byte	0x00, 0xf0, 0x11, 0x00


	//----- nvinfo : EIATTR_KPARAM_INFO
	.align		4
.L_13:
        /*0018*/ 	.byte	0x04, 0x17
        /*001a*/ 	.short	(.L_15 - .L_14)
.L_14:
        /*001c*/ 	.word	0x00000000
        /*0020*/ 	.short	0x0005
        /*0022*/ 	.short	0x0028
        /*0024*/ 	.byte	0x00, 0xf4, 0x21, 0x00


	//----- nvinfo : EIATTR_KPARAM_INFO
	.align		4
.L_15:
        /*0028*/ 	.byte	0x04, 0x17
        /*002a*/ 	.short	(.L_17 - .L_16)
.L_16:
        /*002c*/ 	.word	0x00000000
        /*0030*/ 	.short	0x0004
        /*0032*/ 	.short	0x0020
        /*0034*/ 	.byte	0x00, 0xf4, 0x21, 0x00


	//----- nvinfo : EIATTR_KPARAM_INFO
	.align		4
.L_17:
        /*0038*/ 	.byte	0x04, 0x17
        /*003a*/ 	.short	(.L_19 - .L_18)
.L_18:
        /*003c*/ 	.word	0x00000000
        /*0040*/ 	.short	0x0003
        /*0042*/ 	.short	0x0018
        /*0044*/ 	.byte	0x00, 0xf4, 0x21, 0x00


	//----- nvinfo : EIATTR_KPARAM_INFO
	.align		4
.L_19:
        /*0048*/ 	.byte	0x04, 0x17
        /*004a*/ 	.short	(.L_21 - .L_20)
.L_20:
        /*004c*/ 	.word	0x00000000
        /*0050*/ 	.short	0x0002
        /*0052*/ 	.short	0x0010
        /*0054*/ 	.byte	0x00, 0xf4, 0x21, 0x00


	//----- nvinfo : EIATTR_KPARAM_INFO
	.align		4
.L_21:
        /*0058*/ 	.byte	0x04, 0x17
        /*005a*/ 	.short	(.L_23 - .L_22)
.L_22:
        /*005c*/ 	.word	0x00000000
        /*0060*/ 	.short	0x0001
        /*0062*/ 	.short	0x0008
        /*0064*/ 	.byte	0x00, 0xf4, 0x21, 0x00


	//----- nvinfo : EIATTR_KPARAM_INFO
	.align		4
.L_23:
        /*0068*/ 	.byte	0x04, 0x17
        /*006a*/ 	.short	(.L_25 - .L_24)
.L_24:
        /*006c*/ 	.word	0x00000000
        /*0070*/ 	.short	0x0000
        /*0072*/ 	.short	0x0000
        /*0074*/ 	.byte	0x00, 0xf4, 0x21, 0x00


	//----- nvinfo : EIATTR_SPARSE_MMA_MASK
	.align		4
.L_25:
        /*0078*/ 	.byte	0x03, 0x50
        /*007a*/ 	.short	0x0000


	//----- nvinfo : EIATTR_MAXREG_COUNT
	.align		4
        /*007c*/ 	.byte	0x03, 0x1b
        /*007e*/ 	.short	0x00ff


	//----- nvinfo : EIATTR_EXIT_INSTR_OFFSETS
	.align		4
        /*0080*/ 	.byte	0x04, 0x1c
        /*0082*/ 	.short	(.L_27 - .L_26)


	//   ....[0]....
.L_26:
        /*0084*/ 	.word	0x00000420


	//   ....[1]....
        /*0088*/ 	.word	0x00000440


	//----- nvinfo : EIATTR_REQNTID
	.align		4
.L_27:
        /*008c*/ 	.byte	0x04, 0x10
        /*008e*/ 	.short	(.L_29 - .L_28)
.L_28:
        /*0090*/ 	.word	0x00000100
        /*0094*/ 	.word	0x00000001
        /*0098*/ 	.word	0x00000001


	//----- nvinfo : EIATTR_CBANK_PARAM_SIZE
	.align		4
.L_29:
        /*009c*/ 	.byte	0x03, 0x19
        /*009e*/ 	.short	0x0034


	//----- nvinfo : EIATTR_PARAM_CBANK
	.align		4
        /*00a0*/ 	.byte	0x04, 0x0a
        /*00a2*/ 	.short	(.L_31 - .L_30)
	.align		4
.L_30:
        /*00a4*/ 	.word	index@(.nv.constant0.triton_poi_fused__native_batch_norm_legit_no_training_relu_7)
        /*00a8*/ 	.short	0x0210
        /*00aa*/ 	.short	0x0034


	//----- nvinfo : EIATTR_SW_WAR
	.align		4
.L_31:
        /*00ac*/ 	.byte	0x04, 0x36
        /*00ae*/ 	.short	(.L_33 - .L_32)
.L_32:
        /*00b0*/ 	.word	0x00000008
.L_33:


//--------------------- .nv.callgraph             --------------------------
	.section	.nv.callgraph,"",@"SHT_CUDA_CALLGRAPH"
	.align	4
	.sectionentsize	8
	.align		4
        /*0000*/ 	.word	0x00000000
	.align		4
        /*0004*/ 	.word	0xffffffff
	.align		4
        /*0008*/ 	.word	0x00000000
	.align		4
        /*000c*/ 	.word	0xfffffffe
	.align		4
        /*0010*/ 	.word	0x00000000
	.align		4
        /*0014*/ 	.word	0xfffffffd
	.align		4
        /*0018*/ 	.word	0x00000000
	.align		4
        /*001c*/ 	.word	0xfffffffc


//--------------------- .nv.constant4             --------------------------
	.section	.nv.constant4,"a",@progbits
	.align	8
	.align		8
.nv.constant4:
        /*0000*/ 	.dword	_$_str
	.align		8
        /*0008*/ 	.dword	_$_str_$_2


//--------------------- .text.triton_poi_fused__native_batch_norm_legit_no_training_relu_7 --------------------------
	.section	.text.triton_poi_fused__native_batch_norm_legit_no_training_relu_7,"ax",@progbits
	.align	128
        .global         triton_poi_fused__native_batch_norm_legit_no_training_relu_7
        .type           triton_poi_fused__native_batch_norm_legit_no_training_relu_7,@function
        .size           triton_poi_fused__native_batch_norm_legit_no_training_relu_7,(.L_x_1 - triton_poi_fused__native_batch_norm_legit_no_training_relu_7)
        .other          triton_poi_fused__native_batch_norm_legit_no_training_relu_7,@"STO_CUDA_ENTRY STV_DEFAULT"
triton_poi_fused__native_batch_norm_legit_no_training_relu_7:
.text.triton_poi_fused__native_batch_norm_legit_no_training_relu_7:
[----:B------:R-:W0:Y:S01]  /*0000*/  LDC R1, c[0x0][0x28] ;  /* 0x00000a00ff017b82 */ /* 0x000e220000000800 */
[----:B------:R-:W1:Y:S07]  /*0010*/  S2R R0, SR_TID.X ;  /* 0x0000000000007919 */ /* 0x000e6e0000002100 */
[----:B------:R-:W2:Y:S01]  /*0020*/  LDC.64 R8, c[0x0][0x220] ;  /* 0x00008800ff087b82 */ /* 0x000ea20000000a00 */
[----:B------:R-:W-:Y:S01]  /*0030*/  ULDC.64 UR4, c[0x0][0x208] ;  /* 0x0000820000047ab9 */ /* 0x000fe20000000a00 */
[----:B------:R-:W3:Y:S06]  /*0040*/  S2R R5, SR_CTAID.X ;  /* 0x0000000000057919 */ /* 0x000eec0000002500 */
[----:B------:R-:W4:Y:S08]  /*0050*/  LDC.64 R12, c[0x0][0x210] ;  /* 0x00008400ff0c7b82 */ /* 0x000f300000000a00 */
[----:B------:R-:W5:Y:S08]  /*0060*/  LDC.64 R14, c[0x0][0x218] ;  /* 0x00008600ff0e7b82 */ /* 0x000f700000000a00 */
[----:B------:R-:W5:Y:S01]  /*0070*/  LDC.64 R16, c[0x0][0x228] ;  /* 0x00008a00ff107b82 */ /* 0x000f620000000a00 */
[----:B-1----:R-:W-:-:S07]  /*0080*/  SHF.L.U32 R0, R0, 0x1, RZ ;  /* 0x0000000100007819 */ /* 0x002fce00000006ff */
[----:B------:R-:W1:Y:S01]  /*0090*/  LDC.64 R18, c[0x0][0x230] ;  /* 0x00008c00ff127b82 */ /* 0x000e620000000a00 */
[----:B---3--:R-:W-:Y:S02]  /*00a0*/  SHF.R.S32.HI R3, RZ, 0x16, R5 ;  /* 0x00000016ff037819 */ /* 0x008fe40000011405 */
[----:B------:R-:W-:Y:S02]  /*00b0*/  LOP3.LUT R0, R0, 0x1fe, RZ, 0xc0, !PT ;  /* 0x000001fe00007812 */ /* 0x000fe400078ec0ff */
[----:B------:R-:W-:Y:S02]  /*00c0*/  SGXT R3, R3, 0x1 ;  /* 0x000000010303781a */ /* 0x000fe40000000200 */
[----:B------:R-:W-:-:S04]  /*00d0*/  LEA R0, R5, R0, 0x9 ;  /* 0x0000000005007211 */ /* 0x000fc800078e48ff */
[----:B------:R-:W-:Y:S02]  /*00e0*/  LEA.HI R3, R3, R0, RZ, 0x5 ;  /* 0x0000000003037211 */ /* 0x000fe400078f28ff */
[----:B------:R-:W-:Y:S02]  /*00f0*/  ISETP.GE.AND P0, PT, R0, 0x1e080, PT ;  /* 0x0001e0800000780c */ /* 0x000fe40003f06270 */
[----:B------:R-:W-:-:S04]  /*0100*/  LOP3.LUT R3, R3, 0xffffffe0, RZ, 0xc0, !PT ;  /* 0xffffffe003037812 */ /* 0x000fc800078ec0ff */
[----:B------:R-:W-:Y:S02]  /*0110*/  IADD3 R11, R0, -R3, RZ ;  /* 0x80000003000b7210 */ /* 0x000fe40007ffe0ff */
[----:B------:R-:W-:-:S03]  /*0120*/  CS2R R2, SRZ ;  /* 0x0000000000027805 */ /* 0x000fc6000001ff00 */
[----:B--2---:R-:W-:-:S05]  /*0130*/  IMAD.WIDE R8, R11, 0x4, R8 ;  /* 0x000000040b087825 */ /* 0x004fca00078e0208 */
[----:B------:R2:W3:Y:S01]  /*0140*/  @!P0 LDG.E.EL.64 R2, desc[UR4][R8.64] ;  /* 0x0000000408028981 */ /* 0x0004e2000c2e1b00 */
[----:B------:R-:W-:Y:S02]  /*0150*/  CS2R R4, SRZ ;  /* 0x0000000000047805 */ /* 0x000fe4000001ff00 */
[----:B------:R-:W-:Y:S01]  /*0160*/  CS2R R6, SRZ ;  /* 0x0000000000067805 */ /* 0x000fe2000001ff00 */
[----:B----4-:R-:W-:-:S04]  /*0170*/  IMAD.WIDE R12, R0, 0x4, R12 ;  /* 0x00000004000c7825 */ /* 0x010fc800078e020c */
[C---:B-----5:R-:W-:Y:S01]  /*0180*/  IMAD.WIDE R14, R11.reuse, 0x4, R14 ;  /* 0x000000040b0e7825 */ /* 0x060fe200078e020e */
[----:B------:R-:W4:Y:S01]  /*0190*/  @!P0 LDG.E.64 R4, desc[UR4][R12.64] ;  /* 0x000000040c048981 */ /* 0x000f22000c1e1b00 */
[----:B--2---:R-:W-:Y:S02]  /*01a0*/  CS2R R8, SRZ ;  /* 0x0000000000087805 */ /* 0x004fe4000001ff00 */
[C---:B0-----:R-:W-:Y:S01]  /*01b0*/  IMAD.WIDE R16, R11.reuse, 0x4, R16 ;  /* 0x000000040b107825 */ /* 0x041fe200078e0210 */
[----:B------:R0:W4:Y:S03]  /*01c0*/  @!P0 LDG.E.EL.64 R6, desc[UR4][R14.64] ;  /* 0x000000040e068981 */ /* 0x000126000c2e1b00 */
[----:B-1----:R-:W-:Y:S01]  /*01d0*/  IMAD.WIDE R18, R11, 0x4, R18 ;  /* 0x000000040b127825 */ /* 0x002fe200078e0212 */
[----:B------:R-:W-:-:S04]  /*01e0*/  CS2R R10, SRZ ;  /* 0x00000000000a7805 */ /* 0x000fc8000001ff00 */
[----:B------:R-:W2:Y:S04]  /*01f0*/  @!P0 LDG.E.EL.64 R8, desc[UR4][R18.64] ;  /* 0x0000000412088981 */ /* 0x000ea8000c2e1b00 */
[----:B------:R-:W2:Y:S01]  /*0200*/  @!P0 LDG.E.EL.64 R10, desc[UR4][R16.64] ;  /* 0x00000004100a8981 */ /* 0x000ea2000c2e1b00 */
[----:B0-----:R-:W-:Y:S01]  /*0210*/  HFMA2.MMA R14, -RZ, RZ, 1.625, 0 ;  /* 0x3e800000ff0e7435 */ /* 0x001fe200000001ff */
[----:B---3--:R-:W-:Y:S01]  /*0220*/  FADD R2, R2, 9.9999997473787516356e-06 ;  /* 0x3727c5ac02027421 */ /* 0x008fe20000000000 */
[----:B------:R-:W-:-:S03]  /*0230*/  FADD R3, R3, 9.9999997473787516356e-06 ;  /* 0x3727c5ac03037421 */ /* 0x000fc60000000000 */
[----:B------:R-:W0:Y:S08]  /*0240*/  MUFU.SQRT R12, R2 ;  /* 0x00000002000c7308 */ /* 0x000e300000002000 */
[----:B------:R1:W3:Y:S01]  /*0250*/  MUFU.SQRT R13, R3 ;  /* 0x00000003000d7308 */ /* 0x0002e20000002000 */
[C---:B0-----:R-:W-:Y:S02]  /*0260*/  FSETP.GT.AND P1, PT, R12.reuse, 8.50705917302346158658e+37, PT ;  /* 0x7e8000000c00780b */ /* 0x041fe40003f24000 */
[----:B------:R-:W-:Y:S01]  /*0270*/  FSETP.GEU.AND P3, PT, R12, 1.175494350822287508e-38, PT ;  /* 0x008000000c00780b */ /* 0x000fe20003f6e000 */
[----:B-1----:R-:W0:Y:S01]  /*0280*/  LDC.64 R2, c[0x0][0x238] ;  /* 0x00008e00ff027b82 */ /* 0x002e220000000a00 */
[----:B---3--:R-:W-:-:S02]  /*0290*/  FSETP.GT.AND P2, PT, R13, 8.50705917302346158658e+37, PT ;  /* 0x7e8000000d00780b */ /* 0x008fc40003f44000 */
[----:B------:R-:W-:-:S07]  /*02a0*/  FSETP.GEU.AND P4, PT, R13, 1.175494350822287508e-38, PT ;  /* 0x008000000d00780b */ /* 0x000fce0003f8e000 */
[----:B------:R-:W-:-:S04]  /*02b0*/  @P1 FMUL R12, R12, 0.25 ;  /* 0x3e8000000c0c1820 */ /* 0x000fc80000400000 */
[----:B------:R-:W-:Y:S01]  /*02c0*/  @!P3 FMUL R12, R12, 16777216 ;  /* 0x4b8000000c0cb820 */ /* 0x000fe20000400000 */
[----:B------:R-:W-:-:S04]  /*02d0*/  @P2 FMUL R13, R13, 0.25 ;  /* 0x3e8000000d0d2820 */ /* 0x000fc80000400000 */
[----:B------:R-:W-:Y:S01]  /*02e0*/  @!P4 FMUL R13, R13, 16777216 ;  /* 0x4b8000000d0dc820 */ /* 0x000fe20000400000 */
[----:B------:R-:W1:Y:S01]  /*02f0*/  MUFU.RCP R12, R12 ;  /* 0x0000000c000c7308 */ /* 0x000e620000001000 */
[----:B------:R-:W-:-:S07]  /*0300*/  FSEL R15, R14, 1, P1 ;  /* 0x3f8000000e0f7808 */ /* 0x000fce0000800000 */
[----:B------:R-:W3:Y:S01]  /*0310*/  MUFU.RCP R13, R13 ;  /* 0x0000000d000d7308 */ /* 0x000ee20000001000 */
[----:B------:R-:W-:Y:S01]  /*0320*/  FSEL R14, R14, 1, P2 ;  /* 0x3f8000000e0e7808 */ /* 0x000fe20001000000 */
[----:B------:R-:W-:-:S04]  /*0330*/  @!P3 FMUL R15, R15, 16777216 ;  /* 0x4b8000000f0fb820 */ /* 0x000fc80000400000 */
[----:B------:R-:W-:Y:S01]  /*0340*/  @!P4 FMUL R14, R14, 16777216 ;  /* 0x4b8000000e0ec820 */ /* 0x000fe20000400000 */
[----:B----4-:R-:W-:Y:S01]  /*0350*/  FADD R5, -R7, R5 ;  /* 0x0000000507057221 */ /* 0x010fe20000000100 */
[----:B------:R-:W-:Y:S01]  /*0360*/  FADD R4, -R6, R4 ;  /* 0x0000000406047221 */ /* 0x000fe20000000100 */
[----:B-1----:R-:W-:Y:S01]  /*0370*/  FMUL R15, R12, R15 ;  /* 0x0000000f0c0f7220 */ /* 0x002fe20000400000 */
[----:B---3--:R-:W-:-:S03]  /*0380*/  FMUL R14, R13, R14 ;  /* 0x0000000e0d0e7220 */ /* 0x008fc60000400000 */
[----:B------:R-:W-:Y:S01]  /*0390*/  FMUL R15, R4, R15 ;  /* 0x0000000f040f7220 */ /* 0x000fe20000400000 */
[----:B------:R-:W-:-:S03]  /*03a0*/  FMUL R14, R5, R14 ;  /* 0x0000000e050e7220 */ /* 0x000fc60000400000 */
[----:B--2---:R-:W-:Y:S01]  /*03b0*/  FFMA R8, R15, R10, R8 ;  /* 0x0000000a0f087223 */ /* 0x004fe20000000008 */
[----:B------:R-:W-:-:S04]  /*03c0*/  FFMA R9, R14, R11, R9 ;  /* 0x0000000b0e097223 */ /* 0x000fc80000000009 */
[----:B------:R-:W-:Y:S02]  /*03d0*/  FSETP.GEU.AND P1, PT, R8, RZ, PT ;  /* 0x000000ff0800720b */ /* 0x000fe40003f2e000 */
[C---:B------:R-:W-:Y:S01]  /*03e0*/  FSETP.GEU.AND P2, PT, R9.reuse, RZ, PT ;  /* 0x000000ff0900720b */ /* 0x040fe20003f4e000 */
[----:B0-----:R-:W-:Y:S01]  /*03f0*/  IMAD.WIDE R2, R0, 0x4, R2 ;  /* 0x0000000400027825 */ /* 0x001fe200078e0202 */
[----:B------:R-:W-:Y:S02]  /*0400*/  FSEL R8, R8, RZ, P1 ;  /* 0x000000ff08087208 */ /* 0x000fe40000800000 */
[----:B------:R-:W-:Y:S01]  /*0410*/  FSEL R9, R9, RZ, P2 ;  /* 0x000000ff09097208 */ /* 0x000fe20001000000 */
[----:B------:R-:W-:Y:S08]  /*0420*/  @P0 EXIT ;  /* 0x000000000000094d */ /* 0x000ff00003800000 */
[----:B------:R-:W-:Y:S01]  /*0430*/  STG.E.64 desc[UR4][R2.64], R8 ;  /* 0x0000000802007986 */ /* 0x000fe2000c101b04 */
[----:B------:R-:W-:Y:S05]  /*0440*/  EXIT ;  /* 0x000000000000794d */ /* 0x000fea0003800000 */
.L_x_0:
[----:B------:R-:W-:-:S00]  /*0450*/  BRA `(.L_x_0) ;  /* 0xfffffffc00fc7947 */ /* 0x000fc0000383ffff */
[----:B------:R-:W-:-:S00]  /*0460*/  NOP ;  /* 0x0000000000007918 */ /* 0x000fc00000000000 */
        /* <DEDUP_REMOVED lines=9> */
.L_x_1:


//--------------------- .nv.global.init           --------------------------
	.section	.nv.global.init,"aw",@progbits
.nv.global.init:
	.type		_$_str,@object
	.size		_$_str,(_$_str_$_2 - _$_str)
_$_str:
        /*0000*/ 	.byte	0x5f, 0x5f, 0x43, 0x55, 0x44, 0x41, 0x5f, 0x46, 0x54, 0x5a, 0x00
	.type		_$_str_$_2,@object
	.size		_$_str_$_2,(.L_1 - _$_str_$_2)
_$_str_$_2:
        /*000b*/ 	.byte	0x5f, 0x5f, 0x43, 0x55, 0x44, 0x41, 0x5f, 0x50, 0x52, 0x45, 0x43, 0x5f, 0x53, 0x51, 0x52, 0x54
        /*001b*/ 	.byte	0x00
.L_1:


//--------------------- .nv.constant0.triton_poi_fused__native_batch_norm_legit_no_training_relu_7 --------------------------
	.section	.nv.constant0.triton_poi_fused__native_batch_norm_legit_no_training_relu_7,"a",@progbits
	.sectionflags	@""
	.align	4
.nv.constant0.triton_poi_fused__native_batch_norm_legit_no_training_relu_7:
	.zero		580
